	.headerflags	@"EF_CUDA_TEXMODE_UNIFIED EF_CUDA_64BIT_ADDRESS EF_CUDA_ACCELERATORS EF_CUDA_SM90 EF_CUDA_VIRTUAL_SM(EF_CUDA_SM90)"
	.elftype	@"ET_EXEC"


//--------------------- .nv.info                  --------------------------
	.section	.nv.info,"",@"SHT_CUDA_INFO"
	.align	4


	//----- nvinfo : EIATTR_REGCOUNT
	.align		4
        /*0000*/ 	.byte	0x04, 0x2f
        /*0002*/ 	.short	(.L_3 - .L_2)
	.align		4
.L_2:
        /*0004*/ 	.word	index@(triton_poi_fused__native_batch_norm_legit_no_training_relu_15)
        /*0008*/ 	.word	0x00000020


	//----- nvinfo : EIATTR_MIN_STACK_SIZE
	.align		4
.L_3:
        /*000c*/ 	.byte	0x04, 0x12
        /*000e*/ 	.short	(.L_5 - .L_4)
	.align		4
.L_4:
        /*0010*/ 	.word	index@(triton_poi_fused__native_batch_norm_legit_no_training_relu_15)
        /*0014*/ 	.word	0x00000000


	//----- nvinfo : EIATTR_FRAME_SIZE
	.align		4
.L_5:
        /*0018*/ 	.byte	0x04, 0x11
        /*001a*/ 	.short	(.L_7 - .L_6)
	.align		4
.L_6:
        /*001c*/ 	.word	index@(triton_poi_fused__native_batch_norm_legit_no_training_relu_15)
        /*0020*/ 	.word	0x00000000


	//----- nvinfo : EIATTR_MIN_STACK_SIZE
	.align		4
.L_7:
        /*0024*/ 	.byte	0x04, 0x12
        /*0026*/ 	.short	(.L_9 - .L_8)
	.align		4
.L_8:
        /*0028*/ 	.word	index@(triton_poi_fused__native_batch_norm_legit_no_training_relu_15)
        /*002c*/ 	.word	0x00000000
.L_9:


//--------------------- .nv.info.triton_poi_fused__native_batch_norm_legit_no_training_relu_15 --------------------------
	.section	.nv.info.triton_poi_fused__native_batch_norm_legit_no_training_relu_15,"",@"SHT_CUDA_INFO"
	.sectionflags	@""
	.align	4


	//----- nvinfo : EIATTR_CUDA_API_VERSION
	.align		4
        /*0000*/ 	.byte	0x04, 0x37
        /*0002*/ 	.short	(.L_11 - .L_10)
.L_10:
        /*0004*/ 	.word	0x0000007c


	//----- nvinfo : EIATTR_KPARAM_INFO
	.align		4
.L_11:
        /*0008*/ 	.byte	0x04, 0x17
        /*000a*/ 	.short	(.L_13 - .L_12)
.L_12:
        /*000c*/ 	.word	0x00000000
        /*0010*/ 	.short	0x0007
        /*0012*/ 	.short	0x0034
        /*0014*/ 	.byte	0x00, 0xf0, 0x11, 0x00


	//----- nvinfo : EIATTR_KPARAM_INFO
	.align		4
.L_13:
        /*0018*/ 	.byte	0x04, 0x17
        /*001a*/ 	.short	(.L_15 - .L_14)
.L_14:
        /*001c*/ 	.word	0x00000000
        /*0020*/ 	.short	0x0006
        /*0022*/ 	.short	0x0030
        /*0024*/ 	.byte	0x00, 0xf0, 0x11, 0x00


	//----- nvinfo : EIATTR_KPARAM_INFO
	.align		4
.L_15:
        /*0028*/ 	.byte	0x04, 0x17
        /*002a*/ 	.short	(.L_17 - .L_16)
.L_16:
        /*002c*/ 	.word	0x00000000
        /*0030*/ 	.short	0x0005
        /*0032*/ 	.short	0x0028
        /*0034*/ 	.byte	0x00, 0xf4, 0x21, 0x00


	//----- nvinfo : EIATTR_KPARAM_INFO
	.align		4
.L_17:
        /*0038*/ 	.byte	0x04, 0x17
        /*003a*/ 	.short	(.L_19 - .L_18)
.L_18:
        /*003c*/ 	.word	0x00000000
        /*0040*/ 	.short	0x0004
        /*0042*/ 	.short	0x0020
        /*0044*/ 	.byte	0x00, 0xf4, 0x21, 0x00


	//----- nvinfo : EIATTR_KPARAM_INFO
	.align		4
.L_19:
        /*0048*/ 	.byte	0x04, 0x17
        /*004a*/ 	.short	(.L_21 - .L_20)
.L_20:
        /*004c*/ 	.word	0x00000000
        /*0050*/ 	.short	0x0003
        /*0052*/ 	.short	0x0018
        /*0054*/ 	.byte	0x00, 0xf4, 0x21, 0x00


	//----- nvinfo : EIATTR_KPARAM_INFO
	.align		4
.L_21:
        /*0058*/ 	.byte	0x04, 0x17
        /*005a*/ 	.short	(.L_23 - .L_22)
.L_22:
        /*005c*/ 	.word	0x00000000
        /*0060*/ 	.short	0x0002
        /*0062*/ 	.short	0x0010
        /*0064*/ 	.byte	0x00, 0xf4, 0x21, 0x00


	//----- nvinfo : EIATTR_KPARAM_INFO
	.align		4
.L_23:
        /*0068*/ 	.byte	0x04, 0x17
        /*006a*/ 	.short	(.L_25 - .L_24)
.L_24:
        /*006c*/ 	.word	0x00000000
        /*0070*/ 	.short	0x0001
        /*0072*/ 	.short	0x0008
        /*0074*/ 	.byte	0x00, 0xf4, 0x21, 0x00


	//----- nvinfo : EIATTR_KPARAM_INFO
	.align		4
.L_25:
        /*0078*/ 	.byte	0x04, 0x17
        /*007a*/ 	.short	(.L_27 - .L_26)
.L_26:
        /*007c*/ 	.word	0x00000000
        /*0080*/ 	.short	0x0000
        /*0082*/ 	.short	0x0000
        /*0084*/ 	.byte	0x00, 0xf4, 0x21, 0x00


	//----- nvinfo : EIATTR_SPARSE_MMA_MASK
	.align		4
.L_27:
        /*0088*/ 	.byte	0x03, 0x50
        /*008a*/ 	.short	0x0000


	//----- nvinfo : EIATTR_MAXREG_COUNT
	.align		4
        /*008c*/ 	.byte	0x03, 0x1b
        /*008e*/ 	.short	0x00ff


	//----- nvinfo : EIATTR_EXIT_INSTR_OFFSETS
	.align		4
        /*0090*/ 	.byte	0x04, 0x1c
        /*0092*/ 	.short	(.L_29 - .L_28)


	//   ....[0]....
.L_28:
        /*0094*/ 	.word	0x00001080


	//   ....[1]....
        /*0098*/ 	.word	0x00001100


	//----- nvinfo : EIATTR_REQNTID
	.align		4
.L_29:
        /*009c*/ 	.byte	0x04, 0x10
        /*009e*/ 	.short	(.L_31 - .L_30)
.L_30:
        /*00a0*/ 	.word	0x00000100
        /*00a4*/ 	.word	0x00000001
        /*00a8*/ 	.word	0x00000001


	//----- nvinfo : EIATTR_CBANK_PARAM_SIZE
	.align		4
.L_31:
        /*00ac*/ 	.byte	0x03, 0x19
        /*00ae*/ 	.short	0x0038


	//----- nvinfo : EIATTR_PARAM_CBANK
	.align		4
        /*00b0*/ 	.byte	0x04, 0x0a
        /*00b2*/ 	.short	(.L_33 - .L_32)
	.align		4
.L_32:
        /*00b4*/ 	.word	index@(.nv.constant0.triton_poi_fused__native_batch_norm_legit_no_training_relu_15)
        /*00b8*/ 	.short	0x0210
        /*00ba*/ 	.short	0x0038


	//----- nvinfo : EIATTR_SW_WAR
	.align		4
.L_33:
        /*00bc*/ 	.byte	0x04, 0x36
        /*00be*/ 	.short	(.L_35 - .L_34)
.L_34:
        /*00c0*/ 	.word	0x00000008
.L_35:


//--------------------- .nv.callgraph             --------------------------
	.section	.nv.callgraph,"",@"SHT_CUDA_CALLGRAPH"
	.align	4
	.sectionentsize	8
	.align		4
        /*0000*/ 	.word	0x00000000
	.align		4
        /*0004*/ 	.word	0xffffffff
	.align		4
        /*0008*/ 	.word	0x00000000
	.align		4
        /*000c*/ 	.word	0xfffffffe
	.align		4
        /*0010*/ 	.word	0x00000000
	.align		4
        /*0014*/ 	.word	0xfffffffd
	.align		4
        /*0018*/ 	.word	0x00000000
	.align		4
        /*001c*/ 	.word	0xfffffffc


//--------------------- .nv.constant4             --------------------------
	.section	.nv.constant4,"a",@progbits
	.align	8
	.align		8
.nv.constant4:
        /*0000*/ 	.dword	_$_str
	.align		8
        /*0008*/ 	.dword	_$_str_$_2


//--------------------- .text.triton_poi_fused__native_batch_norm_legit_no_training_relu_15 --------------------------
	.section	.text.triton_poi_fused__native_batch_norm_legit_no_training_relu_15,"ax",@progbits
	.sectionflags	@"SHF_BARRIERS=1"
	.align	128
        .global         triton_poi_fused__native_batch_norm_legit_no_training_relu_15
        .type           triton_poi_fused__native_batch_norm_legit_no_training_relu_15,@function
        .size           triton_poi_fused__native_batch_norm_legit_no_training_relu_15,(.L_x_1 - triton_poi_fused__native_batch_norm_legit_no_training_relu_15)
        .other          triton_poi_fused__native_batch_norm_legit_no_training_relu_15,@"STO_CUDA_ENTRY STV_DEFAULT"
triton_poi_fused__native_batch_norm_legit_no_training_relu_15:
.text.triton_poi_fused__native_batch_norm_legit_no_training_relu_15:
[----:B------:R-:W0:Y:S01]  /*0000*/  LDC R1, c[0x0][0x28] ;  /* 0x00000a00ff017b82 */ /* 0x000e220000000800 */
[----:B------:R-:W1:Y:S07]  /*0010*/  S2R R0, SR_TID.X ;  /* 0x0000000000007919 */ /* 0x000e6e0000002100 */
[----:B------:R-:W2:Y:S01]  /*0020*/  LDC.64 R24, c[0x0][0x210] ;  /* 0x00008400ff187b82 */ /* 0x000ea20000000a00 */
[----:B------:R-:W-:Y:S01]  /*0030*/  ULDC.64 UR6, c[0x0][0x208] ;  /* 0x0000820000067ab9 */ /* 0x000fe20000000a00 */
[----:B------:R-:W3:Y:S01]  /*0040*/  S2R R3, SR_CTAID.Y ;  /* 0x0000000000037919 */ /* 0x000ee20000002600 */
[----:B------:R-:W4:Y:S01]  /*0050*/  S2R R5, SR_CTAID.X ;  /* 0x0000000000057919 */ /* 0x000f220000002500 */
[----:B-1----:R-:W-:Y:S01]  /*0060*/  IMAD.SHL.U32 R21, R0, 0x4, RZ ;  /* 0x0000000400157824 */ /* 0x002fe200078e00ff */
[----:B------:R-:W-:-:S02]  /*0070*/  SHF.R.U32.HI R7, RZ, 0x6, R0 ;  /* 0x00000006ff077819 */ /* 0x000fc40000011600 */
[--C-:B---3--:R-:W-:Y:S02]  /*0080*/  SHF.R.S32.HI R29, RZ, 0x17, R3.reuse ;  /* 0x00000017ff1d7819 */ /* 0x108fe40000011403 */
[----:B------:R-:W-:Y:S02]  /*0090*/  LOP3.LUT R2, R21, 0xfc, RZ, 0xc0, !PT ;  /* 0x000000fc15027812 */ /* 0x000fe400078ec0ff */
[----:B------:R-:W-:Y:S02]  /*00a0*/  SGXT R29, R29, 0x1 ;  /* 0x000000011d1d781a */ /* 0x000fe40000000200 */
[----:B------:R-:W-:Y:S01]  /*00b0*/  PRMT R16, R2, 0x6540, R3 ;  /* 0x0000654002107816 */ /* 0x000fe20000000003 */
[----:B----4-:R-:W-:Y:S01]  /*00c0*/  IMAD.SHL.U32 R2, R5, 0x10, RZ ;  /* 0x0000001005027824 */ /* 0x010fe200078e00ff */
[----:B------:R-:W-:Y:S02]  /*00d0*/  SGXT.U32 R5, R7, 0x2 ;  /* 0x000000020705781a */ /* 0x000fe40000000000 */
[----:B------:R-:W-:-:S02]  /*00e0*/  LEA.HI R4, R29, R16, RZ, 0x9 ;  /* 0x000000101d047211 */ /* 0x000fc400078f48ff */
[----:B------:R-:W-:Y:S02]  /*00f0*/  LOP3.LUT R13, R2, R5, RZ, 0xfc, !PT ;  /* 0x00000005020d7212 */ /* 0x000fe400078efcff */
[C---:B------:R-:W-:Y:S01]  /*0100*/  LOP3.LUT R7, R4.reuse, 0xfffffe00, RZ, 0xc0, !PT ;  /* 0xfffffe0004077812 */ /* 0x040fe200078ec0ff */
[----:B------:R-:W-:Y:S01]  /*0110*/  IMAD.SHL.U32 R6, R4, 0x400, RZ ;  /* 0x0000040004067824 */ /* 0x000fe200078e00ff */
[C---:B------:R-:W-:Y:S02]  /*0120*/  ISETP.GE.AND P0, PT, R13.reuse, 0x400, PT ;  /* 0x000004000d00780c */ /* 0x040fe40003f06270 */
[----:B------:R-:W-:Y:S02]  /*0130*/  CS2R R4, SRZ ;  /* 0x0000000000047805 */ /* 0x000fe4000001ff00 */
[----:B------:R-:W-:Y:S02]  /*0140*/  LOP3.LUT R9, R13, 0x4, RZ, 0xfc, !PT ;  /* 0x000000040d097812 */ /* 0x000fe400078efcff */
[----:B------:R-:W-:-:S02]  /*0150*/  LOP3.LUT R6, R6, 0xfff80000, RZ, 0xc0, !PT ;  /* 0xfff8000006067812 */ /* 0x000fc400078ec0ff */
[----:B------:R-:W-:Y:S02]  /*0160*/  ISETP.GE.AND P1, PT, R9, 0x400, PT ;  /* 0x000004000900780c */ /* 0x000fe40003f26270 */
[----:B------:R-:W-:Y:S02]  /*0170*/  IADD3 R16, R6, R16, -R7 ;  /* 0x0000001006107210 */ /* 0x000fe40007ffe807 */
[----:B------:R-:W-:-:S03]  /*0180*/  CS2R R6, SRZ ;  /* 0x0000000000067805 */ /* 0x000fc6000001ff00 */
[--C-:B------:R-:W-:Y:S02]  /*0190*/  IMAD R15, R13, 0x200, R16.reuse ;  /* 0x000002000d0f7824 */ /* 0x100fe400078e0210 */
[----:B------:R-:W-:Y:S02]  /*01a0*/  IMAD R19, R9, 0x200, R16 ;  /* 0x0000020009137824 */ /* 0x000fe400078e0210 */
[----:B--2---:R-:W-:-:S05]  /*01b0*/  IMAD.WIDE R14, R15, 0x4, R24 ;  /* 0x000000040f0e7825 */ /* 0x004fca00078e0218 */
[----:B------:R1:W2:Y:S01]  /*01c0*/  @!P0 LDG.E.EL.128 R4, desc[UR6][R14.64] ;  /* 0x000000060e048981 */ /* 0x0002a2000c2e1d00 */
[----:B------:R-:W-:Y:S02]  /*01d0*/  CS2R R8, SRZ ;  /* 0x0000000000087805 */ /* 0x000fe4000001ff00 */
[----:B------:R-:W-:Y:S01]  /*01e0*/  CS2R R10, SRZ ;  /* 0x00000000000a7805 */ /* 0x000fe2000001ff00 */
[----:B------:R-:W-:-:S05]  /*01f0*/  IMAD.WIDE R18, R19, 0x4, R24 ;  /* 0x0000000413127825 */ /* 0x000fca00078e0218 */
[----:B------:R3:W4:Y:S01]  /*0200*/  @!P1 LDG.E.EL.128 R8, desc[UR6][R18.64] ;  /* 0x0000000612089981 */ /* 0x000722000c2e1d00 */
[C---:B------:R-:W-:Y:S02]  /*0210*/  LOP3.LUT R17, R13.reuse, 0x8, RZ, 0xfc, !PT ;  /* 0x000000080d117812 */ /* 0x040fe400078efcff */
[----:B-1----:R-:W-:Y:S02]  /*0220*/  CS2R R14, SRZ ;  /* 0x00000000000e7805 */ /* 0x002fe4000001ff00 */
[----:B------:R-:W-:Y:S02]  /*0230*/  LOP3.LUT R27, R13, 0xc, RZ, 0xfc, !PT ;  /* 0x0000000c0d1b7812 */ /* 0x000fe400078efcff */
[----:B------:R-:W-:Y:S02]  /*0240*/  CS2R R12, SRZ ;  /* 0x00000000000c7805 */ /* 0x000fe4000001ff00 */
[C---:B------:R-:W-:Y:S01]  /*0250*/  ISETP.GE.AND P0, PT, R17.reuse, 0x400, PT ;  /* 0x000004001100780c */ /* 0x040fe20003f06270 */
[--C-:B------:R-:W-:Y:S01]  /*0260*/  IMAD R23, R17, 0x200, R16.reuse ;  /* 0x0000020011177824 */ /* 0x100fe200078e0210 */
[C---:B------:R-:W-:Y:S01]  /*0270*/  ISETP.GE.AND P1, PT, R27.reuse, 0x400, PT ;  /* 0x000004001b00780c */ /* 0x040fe20003f26270 */
[----:B------:R-:W-:-:S02]  /*0280*/  IMAD R17, R27, 0x200, R16 ;  /* 0x000002001b117824 */ /* 0x000fc400078e0210 */
[----:B------:R-:W-:Y:S01]  /*0290*/  IMAD.WIDE R22, R23, 0x4, R24 ;  /* 0x0000000417167825 */ /* 0x000fe200078e0218 */
[----:B---3--:R-:W-:-:S03]  /*02a0*/  CS2R R18, SRZ ;  /* 0x0000000000127805 */ /* 0x008fc6000001ff00 */
[----:B------:R-:W-:-:S04]  /*02b0*/  IMAD.WIDE R24, R17, 0x4, R24 ;  /* 0x0000000411187825 */ /* 0x000fc800078e0218 */
[----:B------:R1:W3:Y:S01]  /*02c0*/  @!P0 LDG.E.EL.128 R12, desc[UR6][R22.64] ;  /* 0x00000006160c8981 */ /* 0x0002e2000c2e1d00 */
[----:B------:R-:W-:-:S06]  /*02d0*/  CS2R R16, SRZ ;  /* 0x0000000000107805 */ /* 0x000fcc000001ff00 */
[----:B------:R5:W3:Y:S01]  /*02e0*/  @!P1 LDG.E.EL.128 R16, desc[UR6][R24.64] ;  /* 0x0000000618109981 */ /* 0x000ae2000c2e1d00 */
[----:B------:R-:W5:Y:S01]  /*02f0*/  S2UR UR5, SR_CgaCtaId ;  /* 0x00000000000579c3 */ /* 0x000f620000008800 */
[----:B------:R-:W-:Y:S01]  /*0300*/  SHF.R.U32.HI R20, RZ, 0x2, R0 ;  /* 0x00000002ff147819 */ /* 0x000fe20000011600 */
[----:B------:R-:W-:Y:S01]  /*0310*/  UMOV UR4, 0x400 ;  /* 0x0000040000047882 */ /* 0x000fe20000000000 */
[----:B-1----:R-:W-:Y:S02]  /*0320*/  LOP3.LUT R22, R21, 0x3fc, RZ, 0xc0, !PT ;  /* 0x000003fc15167812 */ /* 0x002fe400078ec0ff */
[----:B------:R-:W-:-:S03]  /*0330*/  LOP3.LUT R20, R20, 0x30, RZ, 0xc0, !PT ;  /* 0x0000003014147812 */ /* 0x000fc600078ec0ff */
[----:B-----5:R-:W1:Y:S01]  /*0340*/  LDC.64 R24, c[0x0][0x220] ;  /* 0x00008800ff187b82 */ /* 0x020e620000000a00 */
[----:B0-----:R-:W-:-:S06]  /*0350*/  UPRMT UR4, UR5, 0x654, UR4 ;  /* 0x0000065405047896 */ /* 0x001fcc0008000004 */
[----:B------:R-:W-:Y:S01]  /*0360*/  VIADD R23, R20, UR4 ;  /* 0x0000000414177c36 */ /* 0x000fe20008000000 */
[----:B------:R-:W-:-:S04]  /*0370*/  LOP3.LUT R20, R0, 0xff, RZ, 0xc0, !PT ;  /* 0x000000ff00147812 */ /* 0x000fc800078ec0ff */
[----:B------:R-:W-:Y:S02]  /*0380*/  LEA R22, R22, R23, 0x2 ;  /* 0x0000001716167211 */ /* 0x000fe400078e10ff */
[----:B------:R-:W-:-:S03]  /*0390*/  LEA R20, R20, UR4, 0x2 ;  /* 0x0000000414147c11 */ /* 0x000fc6000f8e10ff */
[----:B--2---:R0:W-:Y:S01]  /*03a0*/  STS.128 [R22], R4 ;  /* 0x0000000416007388 */ /* 0x0041e20000000c00 */
[----:B------:R-:W-:Y:S01]  /*03b0*/  BAR.SYNC.DEFER_BLOCKING 0x0 ;  /* 0x0000000000007b1d */ /* 0x000fe20000010000 */
[----:B0-----:R-:W-:-:S04]  /*03c0*/  PRMT R4, R0, 0x6540, R3 ;  /* 0x0000654000047816 */ /* 0x001fc80000000003 */
[----:B------:R-:W-:-:S04]  /*03d0*/  LEA.HI R29, R29, R4, RZ, 0x9 ;  /* 0x000000041d1d7211 */ /* 0x000fc800078f48ff */
[----:B------:R-:W-:Y:S01]  /*03e0*/  LOP3.LUT R29, R29, 0xfffffe00, RZ, 0xc0, !PT ;  /* 0xfffffe001d1d7812 */ /* 0x000fe200078ec0ff */
[----:B------:R-:W-:Y:S04]  /*03f0*/  LDS R23, [R20] ;  /* 0x0000000014177984 */ /* 0x000fe80000000800 */
[----:B------:R-:W-:Y:S01]  /*0400*/  IMAD.IADD R29, R4, 0x1, -R29 ;  /* 0x00000001041d7824 */ /* 0x000fe200078e0a1d */
[----:B------:R-:W-:Y:S03]  /*0410*/  LDS R27, [R20+0x410] ;  /* 0x00041000141b7984 */ /* 0x000fe60000000800 */
[C---:B-1----:R-:W-:Y:S01]  /*0420*/  IMAD.WIDE R24, R29.reuse, 0x4, R24 ;  /* 0x000000041d187825 */ /* 0x042fe200078e0218 */
[----:B------:R-:W-:Y:S04]  /*0430*/  LDS R26, [R20+0x820] ;  /* 0x00082000141a7984 */ /* 0x000fe80000000800 */
[----:B------:R-:W-:Y:S01]  /*0440*/  LDS R28, [R20+0xc30] ;  /* 0x000c3000141c7984 */ /* 0x000fe20000000800 */
[----:B------:R-:W-:Y:S06]  /*0450*/  BAR.SYNC.DEFER_BLOCKING 0x0 ;  /* 0x0000000000007b1d */ /* 0x000fec0000010000 */
[----:B----4-:R0:W-:Y:S02]  /*0460*/  STS.128 [R22], R8 ;  /* 0x0000000816007388 */ /* 0x0101e40000000c00 */
[----:B------:R-:W-:Y:S08]  /*0470*/  BAR.SYNC.DEFER_BLOCKING 0x0 ;  /* 0x0000000000007b1d */ /* 0x000ff00000010000 */
[----:B0-----:R-:W0:Y:S08]  /*0480*/  LDC.64 R8, c[0x0][0x218] ;  /* 0x00008600ff087b82 */ /* 0x001e300000000a00 */
[----:B------:R-:W1:Y:S01]  /*0490*/  LDC.64 R10, c[0x0][0x228] ;  /* 0x00008a00ff0a7b82 */ /* 0x000e620000000a00 */
[----:B------:R-:W2:Y:S04]  /*04a0*/  LDS R4, [R20] ;  /* 0x0000000014047984 */ /* 0x000ea80000000800 */
[----:B------:R-:W4:Y:S04]  /*04b0*/  LDS R7, [R20+0x410] ;  /* 0x0004100014077984 */ /* 0x000f280000000800 */
[----:B------:R-:W-:Y:S04]  /*04c0*/  LDS R6, [R20+0x820] ;  /* 0x0008200014067984 */ /* 0x000fe80000000800 */
[----:B------:R-:W-:Y:S01]  /*04d0*/  LDS R5, [R20+0xc30] ;  /* 0x000c300014057984 */ /* 0x000fe20000000800 */
[----:B------:R-:W-:Y:S06]  /*04e0*/  BAR.SYNC.DEFER_BLOCKING 0x0 ;  /* 0x0000000000007b1d */ /* 0x000fec0000010000 */
[----:B---3--:R-:W-:Y:S02]  /*04f0*/  STS.128 [R22], R12 ;  /* 0x0000000c16007388 */ /* 0x008fe40000000c00 */
[----:B------:R-:W-:Y:S06]  /*0500*/  BAR.SYNC.DEFER_BLOCKING 0x0 ;  /* 0x0000000000007b1d */ /* 0x000fec0000010000 */
[----:B------:R-:W-:Y:S04]  /*0510*/  LDS R12, [R20] ;  /* 0x00000000140c7984 */ /* 0x000fe80000000800 */
[----:B------:R-:W3:Y:S04]  /*0520*/  LDS R15, [R20+0x410] ;  /* 0x00041000140f7984 */ /* 0x000ee80000000800 */
[----:B------:R-:W5:Y:S04]  /*0530*/  LDS R14, [R20+0x820] ;  /* 0x00082000140e7984 */ /* 0x000f680000000800 */
[----:B------:R-:W-:Y:S01]  /*0540*/  LDS R13, [R20+0xc30] ;  /* 0x000c3000140d7984 */ /* 0x000fe20000000800 */
[----:B------:R-:W-:Y:S06]  /*0550*/  BAR.SYNC.DEFER_BLOCKING 0x0 ;  /* 0x0000000000007b1d */ /* 0x000fec0000010000 */
[----:B------:R2:W-:Y:S02]  /*0560*/  STS.128 [R22], R16 ;  /* 0x0000001016007388 */ /* 0x0005e40000000c00 */
[----:B------:R-:W-:Y:S06]  /*0570*/  BAR.SYNC.DEFER_BLOCKING 0x0 ;  /* 0x0000000000007b1d */ /* 0x000fec0000010000 */
[----:B------:R-:W3:Y:S01]  /*0580*/  LDG.E.EL R24, desc[UR6][R24.64] ;  /* 0x0000000618187981 */ /* 0x000ee2000c2e1900 */
[----:B0-----:R-:W-:-:S03]  /*0590*/  IMAD.WIDE R8, R29, 0x4, R8 ;  /* 0x000000041d087825 */ /* 0x001fc600078e0208 */
[----:B------:R-:W-:Y:S04]  /*05a0*/  LDS R22, [R20+0xc30] ;  /* 0x000c300014167984 */ /* 0x000fe80000000800 */
[----:B------:R0:W4:Y:S01]  /*05b0*/  LDG.E.EL R25, desc[UR6][R8.64] ;  /* 0x0000000608197981 */ /* 0x000122000c2e1900 */
[----:B-1----:R-:W-:-:S06]  /*05c0*/  IMAD.WIDE R10, R29, 0x4, R10 ;  /* 0x000000041d0a7825 */ /* 0x002fcc00078e020a */
[----:B------:R1:W4:Y:S01]  /*05d0*/  LDG.E.EL R10, desc[UR6][R10.64] ;  /* 0x000000060a0a7981 */ /* 0x000322000c2e1900 */
[----:B0-----:R-:W0:Y:S02]  /*05e0*/  LDC.64 R8, c[0x0][0x230] ;  /* 0x00008c00ff087b82 */ /* 0x001e240000000a00 */
[----:B0-----:R-:W-:-:S05]  /*05f0*/  IMAD.WIDE R8, R29, 0x4, R8 ;  /* 0x000000041d087825 */ /* 0x001fca00078e0208 */
[----:B--2---:R0:W2:Y:S01]  /*0600*/  LDG.E.EL R17, desc[UR6][R8.64] ;  /* 0x0000000608117981 */ /* 0x0040a2000c2e1900 */
[----:B------:R-:W-:Y:S01]  /*0610*/  IMAD.MOV.U32 R18, RZ, RZ, 0x3e800000 ;  /* 0x3e800000ff127424 */ /* 0x000fe200078e00ff */
[----:B-1----:R-:W1:Y:S02]  /*0620*/  S2R R11, SR_TID.X ;  /* 0x00000000000b7919 */ /* 0x002e640000002100 */
[----:B0-----:R-:W0:Y:S01]  /*0630*/  LDS R8, [R20+0x410] ;  /* 0x0004100014087984 */ /* 0x001e220000000800 */
[----:B------:R-:W1:Y:S01]  /*0640*/  S2UR UR4, SR_CgaCtaId ;  /* 0x00000000000479c3 */ /* 0x000e620000008800 */
[----:B------:R-:W-:Y:S02]  /*0650*/  UMOV UR5, 0x400 ;  /* 0x0000040000057882 */ /* 0x000fe40000000000 */
[----:B-1----:R-:W-:Y:S01]  /*0660*/  UPRMT UR4, UR4, 0x654, UR5 ;  /* 0x0000065404047896 */ /* 0x002fe20008000005 */
[----:B------:R-:W-:-:S04]  /*0670*/  SHF.R.U32.HI R0, RZ, 0x2, R0 ;  /* 0x00000002ff007819 */ /* 0x000fc80000011600 */
[----:B------:R-:W-:Y:S02]  /*0680*/  SGXT.U32 R0, R0, 0x6 ;  /* 0x000000060000781a */ /* 0x000fe40000000000 */
[----:B------:R-:W-:Y:S01]  /*0690*/  LOP3.LUT R2, R2, 0xc, R21, 0xf8, !PT ;  /* 0x0000000c02027812 */ /* 0x000fe200078ef815 */
[----:B---3--:R-:W-:-:S04]  /*06a0*/  FADD R16, R24, 9.9999997473787516356e-06 ;  /* 0x3727c5ac18107421 */ /* 0x008fc80000000000 */
[----:B------:R1:W3:Y:S02]  /*06b0*/  MUFU.SQRT R19, R16 ;  /* 0x0000001000137308 */ /* 0x0002e40000002000 */
[----:B-1----:R-:W1:Y:S01]  /*06c0*/  LDS R16, [R20+0x820] ;  /* 0x0008200014107984 */ /* 0x002e620000000800 */
[C---:B---3--:R-:W-:Y:S02]  /*06d0*/  FSETP.GT.AND P0, PT, R19.reuse, 8.50705917302346158658e+37, PT ;  /* 0x7e8000001300780b */ /* 0x048fe40003f04000 */
[----:B------:R-:W-:-:S11]  /*06e0*/  FSETP.GEU.AND P1, PT, R19, 1.175494350822287508e-38, PT ;  /* 0x008000001300780b */ /* 0x000fd60003f2e000 */
[----:B------:R-:W-:-:S04]  /*06f0*/  @P0 FMUL R19, R19, 0.25 ;  /* 0x3e80000013130820 */ /* 0x000fc80000400000 */
[----:B------:R-:W-:Y:S01]  /*0700*/  @!P1 FMUL R19, R19, 16777216 ;  /* 0x4b80000013139820 */ /* 0x000fe20000400000 */
[----:B------:R-:W-:-:S05]  /*0710*/  FSEL R18, R18, 1, P0 ;  /* 0x3f80000012127808 */ /* 0x000fca0000000000 */
[----:B------:R-:W3:Y:S01]  /*0720*/  MUFU.RCP R19, R19 ;  /* 0x0000001300137308 */ /* 0x000ee20000001000 */
[----:B------:R-:W-:-:S04]  /*0730*/  @!P1 FMUL R18, R18, 16777216 ;  /* 0x4b80000012129820 */ /* 0x000fc80000400000 */
[----:B---3--:R-:W-:Y:S02]  /*0740*/  FMUL R9, R19, R18 ;  /* 0x0000001213097220 */ /* 0x008fe40000400000 */
[----:B------:R3:W1:Y:S01]  /*0750*/  LDS R18, [R20] ;  /* 0x0000000014127984 */ /* 0x0006620000000800 */
[--C-:B----4-:R-:W-:Y:S01]  /*0760*/  FADD R4, R4, -R25.reuse ;  /* 0x8000001904047221 */ /* 0x110fe20000000000 */
[--C-:B------:R-:W-:Y:S01]  /*0770*/  FADD R7, R7, -R25.reuse ;  /* 0x8000001907077221 */ /* 0x100fe20000000000 */
[--C-:B------:R-:W-:Y:S01]  /*0780*/  FADD R27, R27, -R25.reuse ;  /* 0x800000191b1b7221 */ /* 0x100fe20000000000 */
[--C-:B------:R-:W-:Y:S01]  /*0790*/  FADD R26, R26, -R25.reuse ;  /* 0x800000191a1a7221 */ /* 0x100fe20000000000 */
[C---:B------:R-:W-:Y:S01]  /*07a0*/  FMUL R4, R9.reuse, R4 ;  /* 0x0000000409047220 */ /* 0x040fe20000400000 */
[----:B------:R-:W-:Y:S01]  /*07b0*/  FMUL R7, R9, R7 ;  /* 0x0000000709077220 */ /* 0x000fe20000400000 */
[--C-:B------:R-:W-:Y:S01]  /*07c0*/  FADD R28, R28, -R25.reuse ;  /* 0x800000191c1c7221 */ /* 0x100fe20000000000 */
[--C-:B---3--:R-:W-:Y:S01]  /*07d0*/  FADD R20, R15, -R25.reuse ;  /* 0x800000190f147221 */ /* 0x108fe20000000000 */
[----:B-----5:R-:W-:Y:S01]  /*07e0*/  FADD R14, R14, -R25 ;  /* 0x800000190e0e7221 */ /* 0x020fe20000000000 */
[----:B------:R-:W-:-:S02]  /*07f0*/  IMAD.SHL.U32 R15, R11, 0x10, RZ ;  /* 0x000000100b0f7824 */ /* 0x000fc400078e00ff */
[C---:B------:R-:W-:Y:S01]  /*0800*/  FMUL R27, R9.reuse, R27 ;  /* 0x0000001b091b7220 */ /* 0x040fe20000400000 */
[C-C-:B--2---:R-:W-:Y:S01]  /*0810*/  FFMA R4, R10.reuse, R4, R17.reuse ;  /* 0x000000040a047223 */ /* 0x144fe20000000011 */
[----:B------:R-:W-:Y:S01]  /*0820*/  FFMA R7, R10, R7, R17 ;  /* 0x000000070a077223 */ /* 0x000fe20000000011 */
[--C-:B------:R-:W-:Y:S01]  /*0830*/  FADD R6, R6, -R25.reuse ;  /* 0x8000001906067221 */ /* 0x100fe20000000000 */
[C---:B------:R-:W-:Y:S01]  /*0840*/  FMUL R14, R9.reuse, R14 ;  /* 0x0000000e090e7220 */ /* 0x040fe20000400000 */
[C---:B------:R-:W-:Y:S01]  /*0850*/  FMUL R20, R9.reuse, R20 ;  /* 0x0000001409147220 */ /* 0x040fe20000400000 */
[C---:B------:R-:W-:Y:S01]  /*0860*/  FMUL R28, R9.reuse, R28 ;  /* 0x0000001c091c7220 */ /* 0x040fe20000400000 */
[----:B------:R-:W-:Y:S01]  /*0870*/  FMUL R26, R9, R26 ;  /* 0x0000001a091a7220 */ /* 0x000fe20000400000 */
[--C-:B------:R-:W-:Y:S01]  /*0880*/  FADD R5, R5, -R25.reuse ;  /* 0x8000001905057221 */ /* 0x100fe20000000000 */
[--C-:B------:R-:W-:Y:S01]  /*0890*/  FADD R12, R12, -R25.reuse ;  /* 0x800000190c0c7221 */ /* 0x100fe20000000000 */
[--C-:B0-----:R-:W-:Y:S01]  /*08a0*/  FADD R8, R8, -R25.reuse ;  /* 0x8000001908087221 */ /* 0x101fe20000000000 */
[--C-:B-1----:R-:W-:Y:S01]  /*08b0*/  FADD R16, R16, -R25.reuse ;  /* 0x8000001910107221 */ /* 0x102fe20000000000 */
[--C-:B------:R-:W-:Y:S01]  /*08c0*/  FADD R24, R23, -R25.reuse ;  /* 0x8000001917187221 */ /* 0x100fe20000000000 */
[--C-:B------:R-:W-:Y:S01]  /*08d0*/  FADD R13, R13, -R25.reuse ;  /* 0x800000190d0d7221 */ /* 0x100fe20000000000 */
[----:B------:R-:W-:Y:S01]  /*08e0*/  FADD R22, R22, -R25 ;  /* 0x8000001916167221 */ /* 0x000fe20000000000 */
[----:B------:R-:W-:Y:S01]  /*08f0*/  LOP3.LUT R15, R15, 0xff0, RZ, 0xc0, !PT ;  /* 0x00000ff00f0f7812 */ /* 0x000fe200078ec0ff */
[C-C-:B------:R-:W-:Y:S01]  /*0900*/  FFMA R27, R10.reuse, R27, R17.reuse ;  /* 0x0000001b0a1b7223 */ /* 0x140fe20000000011 */
[C---:B------:R-:W-:Y:S01]  /*0910*/  FMUL R6, R9.reuse, R6 ;  /* 0x0000000609067220 */ /* 0x040fe20000400000 */
[C-C-:B------:R-:W-:Y:S01]  /*0920*/  FFMA R26, R10.reuse, R26, R17.reuse ;  /* 0x0000001a0a1a7223 */ /* 0x140fe20000000011 */
[C-C-:B------:R-:W-:Y:S01]  /*0930*/  FFMA R28, R10.reuse, R28, R17.reuse ;  /* 0x0000001c0a1c7223 */ /* 0x140fe20000000011 */
[C-C-:B------:R-:W-:Y:S01]  /*0940*/  FFMA R20, R10.reuse, R20, R17.reuse ;  /* 0x000000140a147223 */ /* 0x140fe20000000011 */
[----:B------:R-:W-:Y:S01]  /*0950*/  FFMA R14, R10, R14, R17 ;  /* 0x0000000e0a0e7223 */ /* 0x000fe20000000011 */
[----:B------:R-:W-:Y:S01]  /*0960*/  FSETP.GEU.AND P1, PT, R4, RZ, PT ;  /* 0x000000ff0400720b */ /* 0x000fe20003f2e000 */
[----:B------:R-:W-:Y:S01]  /*0970*/  FMUL R12, R9, R12 ;  /* 0x0000000c090c7220 */ /* 0x000fe20000400000 */
[----:B------:R-:W-:Y:S01]  /*0980*/  FSETP.GEU.AND P0, PT, R7, RZ, PT ;  /* 0x000000ff0700720b */ /* 0x000fe20003f0e000 */
[C---:B------:R-:W-:Y:S01]  /*0990*/  FMUL R5, R9.reuse, R5 ;  /* 0x0000000509057220 */ /* 0x040fe20000400000 */
[C---:B------:R-:W-:Y:S01]  /*09a0*/  FMUL R8, R9.reuse, R8 ;  /* 0x0000000809087220 */ /* 0x040fe20000400000 */
[----:B------:R-:W-:Y:S01]  /*09b0*/  FADD R18, R18, -R25 ;  /* 0x8000001912127221 */ /* 0x000fe20000000000 */
[C---:B------:R-:W-:Y:S01]  /*09c0*/  FMUL R16, R9.reuse, R16 ;  /* 0x0000001009107220 */ /* 0x040fe20000400000 */
[C---:B------:R-:W-:Y:S01]  /*09d0*/  FMUL R13, R9.reuse, R13 ;  /* 0x0000000d090d7220 */ /* 0x040fe20000400000 */
[C---:B------:R-:W-:Y:S01]  /*09e0*/  FMUL R24, R9.reuse, R24 ;  /* 0x0000001809187220 */ /* 0x040fe20000400000 */
[C---:B------:R-:W-:Y:S01]  /*09f0*/  FMUL R18, R9.reuse, R18 ;  /* 0x0000001209127220 */ /* 0x040fe20000400000 */
[----:B------:R-:W-:Y:S01]  /*0a00*/  FMUL R22, R9, R22 ;  /* 0x0000001609167220 */ /* 0x000fe20000400000 */
[----:B------:R-:W-:Y:S01]  /*0a10*/  LEA.HI R9, R15, UR4, RZ, 0x1e ;  /* 0x000000040f097c11 */ /* 0x000fe2000f8ff0ff */
[C-C-:B------:R-:W-:Y:S01]  /*0a20*/  FFMA R6, R10.reuse, R6, R17.reuse ;  /* 0x000000060a067223 */ /* 0x140fe20000000011 */
[----:B------:R-:W-:Y:S01]  /*0a30*/  FSETP.GEU.AND P4, PT, R27, RZ, PT ;  /* 0x000000ff1b00720b */ /* 0x000fe20003f8e000 */
[--C-:B------:R-:W-:Y:S01]  /*0a40*/  FFMA R5, R10, R5, R17.reuse ;  /* 0x000000050a057223 */ /* 0x100fe20000000011 */
[----:B------:R-:W-:Y:S01]  /*0a50*/  FSEL R4, R4, RZ, P1 ;  /* 0x000000ff04047208 */ /* 0x000fe20000800000 */
[C-C-:B------:R-:W-:Y:S01]  /*0a60*/  FFMA R12, R10.reuse, R12, R17.reuse ;  /* 0x0000000c0a0c7223 */ /* 0x140fe20000000011 */
[----:B------:R-:W-:Y:S01]  /*0a70*/  FSEL R7, R7, RZ, P0 ;  /* 0x000000ff07077208 */ /* 0x000fe20000000000 */
[C-C-:B------:R-:W-:Y:S01]  /*0a80*/  FFMA R8, R10.reuse, R8, R17.reuse ;  /* 0x000000080a087223 */ /* 0x140fe20000000011 */
[----:B------:R-:W-:Y:S01]  /*0a90*/  FFMA R16, R10, R16, R17 ;  /* 0x000000100a107223 */ /* 0x000fe20000000011 */
[----:B------:R-:W-:-:S02]  /*0aa0*/  FSETP.GEU.AND P3, PT, R26, RZ, PT ;  /* 0x000000ff1a00720b */ /* 0x000fc40003f6e000 */
[----:B------:R-:W-:Y:S02]  /*0ab0*/  FSETP.GEU.AND P2, PT, R28, RZ, PT ;  /* 0x000000ff1c00720b */ /* 0x000fe40003f4e000 */
[----:B------:R-:W-:Y:S02]  /*0ac0*/  FSETP.GEU.AND P1, PT, R20, RZ, PT ;  /* 0x000000ff1400720b */ /* 0x000fe40003f2e000 */
[----:B------:R-:W-:Y:S01]  /*0ad0*/  FSETP.GEU.AND P0, PT, R14, RZ, PT ;  /* 0x000000ff0e00720b */ /* 0x000fe20003f0e000 */
[C-C-:B------:R-:W-:Y:S01]  /*0ae0*/  FFMA R24, R10.reuse, R24, R17.reuse ;  /* 0x000000180a187223 */ /* 0x140fe20000000011 */
[C-C-:B------:R-:W-:Y:S01]  /*0af0*/  FFMA R13, R10.reuse, R13, R17.reuse ;  /* 0x0000000d0a0d7223 */ /* 0x140fe20000000011 */
[C-C-:B------:R-:W-:Y:S01]  /*0b00*/  FFMA R18, R10.reuse, R18, R17.reuse ;  /* 0x000000120a127223 */ /* 0x140fe20000000011 */
[----:B------:R-:W-:Y:S01]  /*0b10*/  FFMA R22, R10, R22, R17 ;  /* 0x000000160a167223 */ /* 0x000fe20000000011 */
[----:B------:R-:W-:Y:S01]  /*0b20*/  IMAD R15, R15, 0x4, R9 ;  /* 0x000000040f0f7824 */ /* 0x000fe200078e0209 */
[----:B------:R-:W-:Y:S01]  /*0b30*/  BAR.SYNC.DEFER_BLOCKING 0x0 ;  /* 0x0000000000007b1d */ /* 0x000fe20000010000 */
[----:B------:R-:W-:-:S02]  /*0b40*/  FSEL R10, R27, RZ, P4 ;  /* 0x000000ff1b0a7208 */ /* 0x000fc40002000000 */
[----:B------:R-:W-:Y:S02]  /*0b50*/  FSEL R26, R26, RZ, P3 ;  /* 0x000000ff1a1a7208 */ /* 0x000fe40001800000 */
[----:B------:R-:W-:Y:S02]  /*0b60*/  FSEL R28, R28, RZ, P2 ;  /* 0x000000ff1c1c7208 */ /* 0x000fe40001000000 */
[----:B------:R-:W-:Y:S02]  /*0b70*/  FSETP.GEU.AND P4, PT, R6, RZ, PT ;  /* 0x000000ff0600720b */ /* 0x000fe40003f8e000 */
[----:B------:R-:W-:Y:S02]  /*0b80*/  FSEL R20, R20, RZ, P1 ;  /* 0x000000ff14147208 */ /* 0x000fe40000800000 */
[----:B------:R-:W-:Y:S02]  /*0b90*/  FSEL R14, R14, RZ, P0 ;  /* 0x000000ff0e0e7208 */ /* 0x000fe40000000000 */
[----:B------:R-:W-:-:S02]  /*0ba0*/  FSETP.GEU.AND P3, PT, R5, RZ, PT ;  /* 0x000000ff0500720b */ /* 0x000fc40003f6e000 */
[----:B------:R-:W-:Y:S02]  /*0bb0*/  FSETP.GEU.AND P2, PT, R12, RZ, PT ;  /* 0x000000ff0c00720b */ /* 0x000fe40003f4e000 */
[----:B------:R-:W-:Y:S02]  /*0bc0*/  FSETP.GEU.AND P0, PT, R16, RZ, PT ;  /* 0x000000ff1000720b */ /* 0x000fe40003f0e000 */
[----:B------:R-:W-:Y:S02]  /*0bd0*/  FSETP.GEU.AND P1, PT, R8, RZ, PT ;  /* 0x000000ff0800720b */ /* 0x000fe40003f2e000 */
[----:B------:R-:W-:Y:S02]  /*0be0*/  FSEL R6, R6, RZ, P4 ;  /* 0x000000ff06067208 */ /* 0x000fe40002000000 */
[----:B------:R-:W-:Y:S01]  /*0bf0*/  FSEL R12, R12, RZ, P2 ;  /* 0x000000ff0c0c7208 */ /* 0x000fe20001000000 */
[----:B------:R0:W-:Y:S01]  /*0c00*/  STS [R15+0x4], R10 ;  /* 0x0000040a0f007388 */ /* 0x0001e20000000800 */
[----:B------:R-:W-:-:S02]  /*0c10*/  FSEL R16, R16, RZ, P0 ;  /* 0x000000ff10107208 */ /* 0x000fc40000000000 */
[----:B------:R-:W-:Y:S02]  /*0c20*/  FSEL R8, R8, RZ, P1 ;  /* 0x000000ff08087208 */ /* 0x000fe40000800000 */
[----:B------:R-:W-:Y:S02]  /*0c30*/  FSETP.GEU.AND P2, PT, R18, RZ, PT ;  /* 0x000000ff1200720b */ /* 0x000fe40003f4e000 */
[----:B------:R-:W-:Y:S02]  /*0c40*/  FSETP.GEU.AND P1, PT, R24, RZ, PT ;  /* 0x000000ff1800720b */ /* 0x000fe40003f2e000 */
[----:B------:R-:W-:Y:S02]  /*0c50*/  FSETP.GEU.AND P0, PT, R22, RZ, PT ;  /* 0x000000ff1600720b */ /* 0x000fe40003f0e000 */
[----:B0-----:R-:W-:Y:S02]  /*0c60*/  FSEL R10, R5, RZ, P3 ;  /* 0x000000ff050a7208 */ /* 0x001fe40001800000 */
[----:B------:R-:W-:Y:S01]  /*0c70*/  FSETP.GEU.AND P3, PT, R13, RZ, PT ;  /* 0x000000ff0d00720b */ /* 0x000fe20003f6e000 */
[----:B------:R0:W-:Y:S01]  /*0c80*/  STS [R15+0x10], R4 ;  /* 0x000010040f007388 */ /* 0x0001e20000000800 */
[----:B------:R-:W-:Y:S01]  /*0c90*/  IMAD.SHL.U32 R5, R11, 0x4, RZ ;  /* 0x000000040b057824 */ /* 0x000fe200078e00ff */
[----:B------:R-:W-:-:S02]  /*0ca0*/  FSEL R24, R24, RZ, P1 ;  /* 0x000000ff18187208 */ /* 0x000fc40000800000 */
[----:B------:R1:W-:Y:S01]  /*0cb0*/  STS [R15+0x18], R6 ;  /* 0x000018060f007388 */ /* 0x0003e20000000800 */
[----:B------:R-:W-:Y:S02]  /*0cc0*/  FSEL R22, R22, RZ, P0 ;  /* 0x000000ff16167208 */ /* 0x000fe40000000000 */
[----:B0-----:R-:W-:Y:S02]  /*0cd0*/  FSEL R4, R13, RZ, P3 ;  /* 0x000000ff0d047208 */ /* 0x001fe40001800000 */
[----:B-1----:R-:W-:Y:S01]  /*0ce0*/  FSEL R6, R18, RZ, P2 ;  /* 0x000000ff12067208 */ /* 0x002fe20001000000 */
[----:B------:R-:W-:Y:S01]  /*0cf0*/  STS [R15+0x8], R26 ;  /* 0x0000081a0f007388 */ /* 0x000fe20000000800 */
[----:B------:R-:W-:-:S03]  /*0d00*/  LOP3.LUT R18, R5, 0x3fc, RZ, 0xc0, !PT ;  /* 0x000003fc05127812 */ /* 0x000fc600078ec0ff */
[----:B------:R-:W-:Y:S04]  /*0d10*/  STS [R15+0xc], R28 ;  /* 0x00000c1c0f007388 */ /* 0x000fe80000000800 */
[----:B------:R-:W-:Y:S04]  /*0d20*/  STS [R15+0x14], R7 ;  /* 0x000014070f007388 */ /* 0x000fe80000000800 */
[----:B------:R-:W-:Y:S04]  /*0d30*/  STS [R15+0x1c], R10 ;  /* 0x00001c0a0f007388 */ /* 0x000fe80000000800 */
[----:B------:R-:W-:Y:S04]  /*0d40*/  STS [R15+0x20], R12 ;  /* 0x0000200c0f007388 */ /* 0x000fe80000000800 */
[----:B------:R-:W-:Y:S04]  /*0d50*/  STS [R15+0x24], R20 ;  /* 0x000024140f007388 */ /* 0x000fe80000000800 */
[----:B------:R-:W-:Y:S04]  /*0d60*/  STS [R15+0x28], R14 ;  /* 0x0000280e0f007388 */ /* 0x000fe80000000800 */
[----:B------:R-:W-:Y:S04]  /*0d70*/  STS [R15+0x2c], R4 ;  /* 0x00002c040f007388 */ /* 0x000fe80000000800 */
[----:B------:R0:W-:Y:S04]  /*0d80*/  STS [R15+0x38], R16 ;  /* 0x000038100f007388 */ /* 0x0001e80000000800 */
[----:B------:R-:W-:Y:S04]  /*0d90*/  STS [R15+0x34], R8 ;  /* 0x000034080f007388 */ /* 0x000fe80000000800 */
[----:B------:R-:W-:Y:S04]  /*0da0*/  STS [R15+0x30], R6 ;  /* 0x000030060f007388 */ /* 0x000fe80000000800 */
[----:B------:R-:W-:Y:S04]  /*0db0*/  STS [R15], R24 ;  /* 0x000000180f007388 */ /* 0x000fe80000000800 */
[----:B------:R-:W-:Y:S01]  /*0dc0*/  STS [R15+0x3c], R22 ;  /* 0x00003c160f007388 */ /* 0x000fe20000000800 */
[C---:B------:R-:W-:Y:S01]  /*0dd0*/  LOP3.LUT R5, R18.reuse, 0x400, RZ, 0xfc, !PT ;  /* 0x0000040012057812 */ /* 0x040fe200078efcff */
[----:B0-----:R-:W0:Y:S01]  /*0de0*/  LDC.64 R16, c[0x0][0x238] ;  /* 0x00008e00ff107b82 */ /* 0x001e220000000a00 */
[----:B------:R-:W-:-:S02]  /*0df0*/  LOP3.LUT R7, R18, 0x800, RZ, 0xfc, !PT ;  /* 0x0000080012077812 */ /* 0x000fc400078efcff */
[----:B------:R-:W-:Y:S02]  /*0e00*/  SHF.R.U32.HI R5, RZ, 0x2, R5 ;  /* 0x00000002ff057819 */ /* 0x000fe40000011605 */
[----:B------:R-:W-:Y:S02]  /*0e10*/  SHF.R.U32.HI R7, RZ, 0x2, R7 ;  /* 0x00000002ff077819 */ /* 0x000fe40000011607 */
[----:B------:R-:W-:Y:S02]  /*0e20*/  LOP3.LUT R11, R11, 0xfc, RZ, 0xc0, !PT ;  /* 0x000000fc0b0b7812 */ /* 0x000fe400078ec0ff */
[----:B------:R-:W-:Y:S02]  /*0e30*/  LOP3.LUT R5, R5, 0x1fc, RZ, 0xc0, !PT ;  /* 0x000001fc05057812 */ /* 0x000fe400078ec0ff */
[----:B------:R-:W-:Y:S01]  /*0e40*/  LOP3.LUT R7, R7, 0x2fc, RZ, 0xc0, !PT ;  /* 0x000002fc07077812 */ /* 0x000fe200078ec0ff */
[----:B------:R-:W-:Y:S01]  /*0e50*/  VIADD R11, R11, UR4 ;  /* 0x000000040b0b7c36 */ /* 0x000fe20008000000 */
[----:B------:R-:W-:-:S03]  /*0e60*/  IADD3 R5, R5, UR4, RZ ;  /* 0x0000000405057c10 */ /* 0x000fc6000fffe0ff */
[----:B------:R-:W-:Y:S02]  /*0e70*/  VIADD R7, R7, UR4 ;  /* 0x0000000407077c36 */ /* 0x000fe40008000000 */
[C---:B------:R-:W-:Y:S01]  /*0e80*/  IMAD R19, R18.reuse, 0x4, R11 ;  /* 0x0000000412137824 */ /* 0x040fe200078e020b */
[----:B------:R-:W-:Y:S01]  /*0e90*/  BAR.SYNC.DEFER_BLOCKING 0x0 ;  /* 0x0000000000007b1d */ /* 0x000fe20000010000 */
[C---:B------:R-:W-:Y:S02]  /*0ea0*/  IMAD R20, R18.reuse, 0x4, R5 ;  /* 0x0000000412147824 */ /* 0x040fe400078e0205 */
[----:B------:R-:W-:-:S03]  /*0eb0*/  IMAD R23, R18, 0x4, R7 ;  /* 0x0000000412177824 */ /* 0x000fc600078e0207 */
[----:B------:R-:W-:Y:S04]  /*0ec0*/  LDS R4, [R19] ;  /* 0x0000000013047984 */ /* 0x000fe80000000800 */
[----:B------:R-:W-:Y:S04]  /*0ed0*/  LDS R5, [R19+0x4] ;  /* 0x0000040013057984 */ /* 0x000fe80000000800 */
[----:B------:R-:W-:Y:S04]  /*0ee0*/  LDS R6, [R19+0x8] ;  /* 0x0000080013067984 */ /* 0x000fe80000000800 */
[----:B------:R1:W2:Y:S04]  /*0ef0*/  LDS R7, [R19+0xc] ;  /* 0x00000c0013077984 */ /* 0x0002a80000000800 */
[----:B------:R-:W-:Y:S04]  /*0f00*/  LDS R8, [R20+0x1000] ;  /* 0x0010000014087984 */ /* 0x000fe80000000800 */
[----:B------:R-:W-:Y:S04]  /*0f10*/  LDS R9, [R20+0x1004] ;  /* 0x0010040014097984 */ /* 0x000fe80000000800 */
[----:B------:R-:W-:Y:S04]  /*0f20*/  LDS R10, [R20+0x1008] ;  /* 0x00100800140a7984 */ /* 0x000fe80000000800 */
[----:B------:R-:W3:Y:S04]  /*0f30*/  LDS R11, [R20+0x100c] ;  /* 0x00100c00140b7984 */ /* 0x000ee80000000800 */
[----:B------:R-:W-:Y:S04]  /*0f40*/  LDS R12, [R23+0x2000] ;  /* 0x00200000170c7984 */ /* 0x000fe80000000800 */
[----:B------:R-:W-:Y:S04]  /*0f50*/  LDS R13, [R23+0x2004] ;  /* 0x00200400170d7984 */ /* 0x000fe80000000800 */
[----:B------:R-:W-:Y:S04]  /*0f60*/  LDS R14, [R23+0x2008] ;  /* 0x00200800170e7984 */ /* 0x000fe80000000800 */
[----:B------:R4:W5:Y:S01]  /*0f70*/  LDS R15, [R23+0x200c] ;  /* 0x00200c00170f7984 */ /* 0x0009620000000800 */
[----:B-1----:R-:W-:-:S02]  /*0f80*/  PRMT R19, R0, 0x6540, R3 ;  /* 0x0000654000137816 */ /* 0x002fc40000000003 */
[----:B------:R-:W-:Y:S02]  /*0f90*/  LOP3.LUT R21, R18, 0xc00, RZ, 0xfc, !PT ;  /* 0x00000c0012157812 */ /* 0x000fe400078efcff */
[----:B------:R-:W-:Y:S01]  /*0fa0*/  ISETP.GE.AND P0, PT, R2, 0x400, PT ;  /* 0x000004000200780c */ /* 0x000fe20003f06270 */
[----:B------:R-:W-:Y:S01]  /*0fb0*/  IMAD R19, R19, 0x400, R2 ;  /* 0x0000040013137824 */ /* 0x000fe200078e0202 */
[----:B------:R-:W-:-:S04]  /*0fc0*/  SHF.R.U32.HI R21, RZ, 0x2, R21 ;  /* 0x00000002ff157819 */ /* 0x000fc80000011615 */
[----:B------:R-:W-:Y:S02]  /*0fd0*/  LOP3.LUT R0, R21, 0x3fc, RZ, 0xc0, !PT ;  /* 0x000003fc15007812 */ /* 0x000fe400078ec0ff */
[----:B------:R-:W-:Y:S01]  /*0fe0*/  IADD3 R21, R19, 0x10000, RZ ;  /* 0x0001000013157810 */ /* 0x000fe20007ffe0ff */
[C---:B----4-:R-:W-:Y:S02]  /*0ff0*/  VIADD R23, R19.reuse, 0x20000 ;  /* 0x0002000013177836 */ /* 0x050fe40000000000 */
[----:B0-----:R-:W-:-:S04]  /*1000*/  IMAD.WIDE R2, R19, 0x4, R16 ;  /* 0x0000000413027825 */ /* 0x001fc800078e0210 */
[--C-:B------:R-:W-:Y:S01]  /*1010*/  IMAD.WIDE R20, R21, 0x4, R16.reuse ;  /* 0x0000000415147825 */ /* 0x100fe200078e0210 */
[----:B--2---:R0:W-:Y:S03]  /*1020*/  @!P0 STG.E.128 desc[UR6][R2.64], R4 ;  /* 0x0000000402008986 */ /* 0x0041e6000c101d06 */
[----:B------:R-:W-:Y:S01]  /*1030*/  IMAD.WIDE R22, R23, 0x4, R16 ;  /* 0x0000000417167825 */ /* 0x000fe200078e0210 */
[----:B---3--:R0:W-:Y:S03]  /*1040*/  @!P0 STG.E.128 desc[UR6][R20.64], R8 ;  /* 0x0000000814008986 */ /* 0x0081e6000c101d06 */
[----:B------:R-:W-:-:S04]  /*1050*/  VIADD R25, R0, UR4 ;  /* 0x0000000400197c36 */ /* 0x000fc80008000000 */
[----:B------:R-:W-:Y:S01]  /*1060*/  IMAD R25, R18, 0x4, R25 ;  /* 0x0000000412197824 */ /* 0x000fe200078e0219 */
[----:B-----5:R0:W-:Y:S02]  /*1070*/  @!P0 STG.E.128 desc[UR6][R22.64], R12 ;  /* 0x0000000c16008986 */ /* 0x0201e4000c101d06 */
[----:B0-----:R-:W-:Y:S05]  /*1080*/  @P0 EXIT ;  /* 0x000000000000094d */ /* 0x001fea0003800000 */
[----:B0-----:R-:W-:Y:S01]  /*1090*/  LDS R4, [R25+0x3000] ;  /* 0x0030000019047984 */ /* 0x001fe20000000800 */
[----:B------:R-:W-:-:S03]  /*10a0*/  VIADD R19, R19, 0x30000 ;  /* 0x0003000013137836 */ /* 0x000fc60000000000 */
[----:B------:R-:W-:Y:S01]  /*10b0*/  LDS R5, [R25+0x3004] ;  /* 0x0030040019057984 */ /* 0x000fe20000000800 */
[----:B------:R-:W-:-:S03]  /*10c0*/  IMAD.WIDE R16, R19, 0x4, R16 ;  /* 0x0000000413107825 */ /* 0x000fc600078e0210 */
[----:B------:R-:W-:Y:S04]  /*10d0*/  LDS R6, [R25+0x3008] ;  /* 0x0030080019067984 */ /* 0x000fe80000000800 */
[----:B------:R-:W0:Y:S04]  /*10e0*/  LDS R7, [R25+0x300c] ;  /* 0x00300c0019077984 */ /* 0x000e280000000800 */
[----:B0-----:R-:W-:Y:S01]  /*10f0*/  STG.E.128 desc[UR6][R16.64], R4 ;  /* 0x0000000410007986 */ /* 0x001fe2000c101d06 */
[----:B------:R-:W-:Y:S05]  /*1100*/  EXIT ;  /* 0x000000000000794d */ /* 0x000fea0003800000 */
.L_x_0:
[----:B------:R-:W-:-:S00]  /*1110*/  BRA `(.L_x_0) ;  /* 0xfffffffc00fc7947 */ /* 0x000fc0000383ffff */
[----:B------:R-:W-:-:S00]  /*1120*/  NOP ;  /* 0x0000000000007918 */ /* 0x000fc00000000000 */
        /* <DEDUP_REMOVED lines=13> */
.L_x_1:


//--------------------- .nv.global.init           --------------------------
	.section	.nv.global.init,"aw",@progbits
.nv.global.init:
	.type		_$_str,@object
	.size		_$_str,(_$_str_$_2 - _$_str)
_$_str:
        /*0000*/ 	.byte	0x5f, 0x5f, 0x43, 0x55, 0x44, 0x41, 0x5f, 0x46, 0x54, 0x5a, 0x00
	.type		_$_str_$_2,@object
	.size		_$_str_$_2,(.L_1 - _$_str_$_2)
_$_str_$_2:
        /*000b*/ 	.byte	0x5f, 0x5f, 0x43, 0x55, 0x44, 0x41, 0x5f, 0x50, 0x52, 0x45, 0x43, 0x5f, 0x53, 0x51, 0x52, 0x54
        /*001b*/ 	.byte	0x00
.L_1:


//--------------------- .nv.shared.triton_poi_fused__native_batch_norm_legit_no_training_relu_15 --------------------------
	.section	.nv.shared.triton_poi_fused__native_batch_norm_legit_no_training_relu_15,"aw",@nobits
	.sectionflags	@""
	.align	16
	.zero		1024


//--------------------- .nv.constant0.triton_poi_fused__native_batch_norm_legit_no_training_relu_15 --------------------------
	.section	.nv.constant0.triton_poi_fused__native_batch_norm_legit_no_training_relu_15,"a",@progbits
	.sectionflags	@""
	.align	4
.nv.constant0.triton_poi_fused__native_batch_norm_legit_no_training_relu_15:
	.zero		584
